	.headerflags	@"EF_CUDA_TEXMODE_UNIFIED EF_CUDA_64BIT_ADDRESS EF_CUDA_ACCELERATORS EF_CUDA_SM90 EF_CUDA_VIRTUAL_SM(EF_CUDA_SM90)"
	.elftype	@"ET_EXEC"


//--------------------- .nv.info                  --------------------------
	.section	.nv.info,"",@"SHT_CUDA_INFO"
	.align	4


	//----- nvinfo : EIATTR_REGCOUNT
	.align		4
        /*0000*/ 	.byte	0x04, 0x2f
        /*0002*/ 	.short	(.L_3 - .L_2)
	.align		4
.L_2:
        /*0004*/ 	.word	index@(triton_poi_fused__native_batch_norm_legit_no_training_relu_35)
        /*0008*/ 	.word	0x0000001f


	//----- nvinfo : EIATTR_MIN_STACK_SIZE
	.align		4
.L_3:
        /*000c*/ 	.byte	0x04, 0x12
        /*000e*/ 	.short	(.L_5 - .L_4)
	.align		4
.L_4:
        /*0010*/ 	.word	index@(triton_poi_fused__native_batch_norm_legit_no_training_relu_35)
        /*0014*/ 	.word	0x00000000


	//----- nvinfo : EIATTR_FRAME_SIZE
	.align		4
.L_5:
        /*0018*/ 	.byte	0x04, 0x11
        /*001a*/ 	.short	(.L_7 - .L_6)
	.align		4
.L_6:
        /*001c*/ 	.word	index@(triton_poi_fused__native_batch_norm_legit_no_training_relu_35)
        /*0020*/ 	.word	0x00000000


	//----- nvinfo : EIATTR_MIN_STACK_SIZE
	.align		4
.L_7:
        /*0024*/ 	.byte	0x04, 0x12
        /*0026*/ 	.short	(.L_9 - .L_8)
	.align		4
.L_8:
        /*0028*/ 	.word	index@(triton_poi_fused__native_batch_norm_legit_no_training_relu_35)
        /*002c*/ 	.word	0x00000000
.L_9:


//--------------------- .nv.info.triton_poi_fused__native_batch_norm_legit_no_training_relu_35 --------------------------
	.section	.nv.info.triton_poi_fused__native_batch_norm_legit_no_training_relu_35,"",@"SHT_CUDA_INFO"
	.sectionflags	@""
	.align	4


	//----- nvinfo : EIATTR_CUDA_API_VERSION
	.align		4
        /*0000*/ 	.byte	0x04, 0x37
        /*0002*/ 	.short	(.L_11 - .L_10)
.L_10:
        /*0004*/ 	.word	0x0000007c


	//----- nvinfo : EIATTR_KPARAM_INFO
	.align		4
.L_11:
        /*0008*/ 	.byte	0x04, 0x17
        /*000a*/ 	.short	(.L_13 - .L_12)
.L_12:
        /*000c*/ 	.word	0x00000000
        /*0010*/ 	.short	0x0007
        /*0012*/ 	.short	0x0034
        /*0014*/ 	.byte	0x00, 0xf0, 0x11, 0x00


	//----- nvinfo : EIATTR_KPARAM_INFO
	.align		4
.L_13:
        /*0018*/ 	.byte	0x04, 0x17
        /*001a*/ 	.short	(.L_15 - .L_14)
.L_14:
        /*001c*/ 	.word	0x00000000
        /*0020*/ 	.short	0x0006
        /*0022*/ 	.short	0x0030
        /*0024*/ 	.byte	0x00, 0xf0, 0x11, 0x00


	//----- nvinfo : EIATTR_KPARAM_INFO
	.align		4
.L_15:
        /*0028*/ 	.byte	0x04, 0x17
        /*002a*/ 	.short	(.L_17 - .L_16)
.L_16:
        /*002c*/ 	.word	0x00000000
        /*0030*/ 	.short	0x0005
        /*0032*/ 	.short	0x0028
        /*0034*/ 	.byte	0x00, 0xf4, 0x21, 0x00


	//----- nvinfo : EIATTR_KPARAM_INFO
	.align		4
.L_17:
        /*0038*/ 	.byte	0x04, 0x17
        /*003a*/ 	.short	(.L_19 - .L_18)
.L_18:
        /*003c*/ 	.word	0x00000000
        /*0040*/ 	.short	0x0004
        /*0042*/ 	.short	0x0020
        /*0044*/ 	.byte	0x00, 0xf4, 0x21, 0x00


	//----- nvinfo : EIATTR_KPARAM_INFO
	.align		4
.L_19:
        /*0048*/ 	.byte	0x04, 0x17
        /*004a*/ 	.short	(.L_21 - .L_20)
.L_20:
        /*004c*/ 	.word	0x00000000
        /*0050*/ 	.short	0x0003
        /*0052*/ 	.short	0x0018
        /*0054*/ 	.byte	0x00, 0xf4, 0x21, 0x00


	//----- nvinfo : EIATTR_KPARAM_INFO
	.align		4
.L_21:
        /*0058*/ 	.byte	0x04, 0x17
        /*005a*/ 	.short	(.L_23 - .L_22)
.L_22:
        /*005c*/ 	.word	0x00000000
        /*0060*/ 	.short	0x0002
        /*0062*/ 	.short	0x0010
        /*0064*/ 	.byte	0x00, 0xf4, 0x21, 0x00


	//----- nvinfo : EIATTR_KPARAM_INFO
	.align		4
.L_23:
        /*0068*/ 	.byte	0x04, 0x17
        /*006a*/ 	.short	(.L_25 - .L_24)
.L_24:
        /*006c*/ 	.word	0x00000000
        /*0070*/ 	.short	0x0001
        /*0072*/ 	.short	0x0008
        /*0074*/ 	.byte	0x00, 0xf4, 0x21, 0x00


	//----- nvinfo : EIATTR_KPARAM_INFO
	.align		4
.L_25:
        /*0078*/ 	.byte	0x04, 0x17
        /*007a*/ 	.short	(.L_27 - .L_26)
.L_26:
        /*007c*/ 	.word	0x00000000
        /*0080*/ 	.short	0x0000
        /*0082*/ 	.short	0x0000
        /*0084*/ 	.byte	0x00, 0xf4, 0x21, 0x00


	//----- nvinfo : EIATTR_SPARSE_MMA_MASK
	.align		4
.L_27:
        /*0088*/ 	.byte	0x03, 0x50
        /*008a*/ 	.short	0x0000


	//----- nvinfo : EIATTR_MAXREG_COUNT
	.align		4
        /*008c*/ 	.byte	0x03, 0x1b
        /*008e*/ 	.short	0x00ff


	//----- nvinfo : EIATTR_EXIT_INSTR_OFFSETS
	.align		4
        /*0090*/ 	.byte	0x04, 0x1c
        /*0092*/ 	.short	(.L_29 - .L_28)


	//   ....[0]....
.L_28:
        /*0094*/ 	.word	0x000009e0


	//   ....[1]....
        /*0098*/ 	.word	0x00000a60


	//----- nvinfo : EIATTR_REQNTID
	.align		4
.L_29:
        /*009c*/ 	.byte	0x04, 0x10
        /*009e*/ 	.short	(.L_31 - .L_30)
.L_30:
        /*00a0*/ 	.word	0x00000080
        /*00a4*/ 	.word	0x00000001
        /*00a8*/ 	.word	0x00000001


	//----- nvinfo : EIATTR_CBANK_PARAM_SIZE
	.align		4
.L_31:
        /*00ac*/ 	.byte	0x03, 0x19
        /*00ae*/ 	.short	0x0038


	//----- nvinfo : EIATTR_PARAM_CBANK
	.align		4
        /*00b0*/ 	.byte	0x04, 0x0a
        /*00b2*/ 	.short	(.L_33 - .L_32)
	.align		4
.L_32:
        /*00b4*/ 	.word	index@(.nv.constant0.triton_poi_fused__native_batch_norm_legit_no_training_relu_35)
        /*00b8*/ 	.short	0x0210
        /*00ba*/ 	.short	0x0038


	//----- nvinfo : EIATTR_SW_WAR
	.align		4
.L_33:
        /*00bc*/ 	.byte	0x04, 0x36
        /*00be*/ 	.short	(.L_35 - .L_34)
.L_34:
        /*00c0*/ 	.word	0x00000008
.L_35:


//--------------------- .nv.callgraph             --------------------------
	.section	.nv.callgraph,"",@"SHT_CUDA_CALLGRAPH"
	.align	4
	.sectionentsize	8
	.align		4
        /*0000*/ 	.word	0x00000000
	.align		4
        /*0004*/ 	.word	0xffffffff
	.align		4
        /*0008*/ 	.word	0x00000000
	.align		4
        /*000c*/ 	.word	0xfffffffe
	.align		4
        /*0010*/ 	.word	0x00000000
	.align		4
        /*0014*/ 	.word	0xfffffffd
	.align		4
        /*0018*/ 	.word	0x00000000
	.align		4
        /*001c*/ 	.word	0xfffffffc


//--------------------- .nv.constant4             --------------------------
	.section	.nv.constant4,"a",@progbits
	.align	8
	.align		8
.nv.constant4:
        /*0000*/ 	.dword	_$_str
	.align		8
        /*0008*/ 	.dword	_$_str_$_2


//--------------------- .text.triton_poi_fused__native_batch_norm_legit_no_training_relu_35 --------------------------
	.section	.text.triton_poi_fused__native_batch_norm_legit_no_training_relu_35,"ax",@progbits
	.sectionflags	@"SHF_BARRIERS=1"
	.align	128
        .global         triton_poi_fused__native_batch_norm_legit_no_training_relu_35
        .type           triton_poi_fused__native_batch_norm_legit_no_training_relu_35,@function
        .size           triton_poi_fused__native_batch_norm_legit_no_training_relu_35,(.L_x_1 - triton_poi_fused__native_batch_norm_legit_no_training_relu_35)
        .other          triton_poi_fused__native_batch_norm_legit_no_training_relu_35,@"STO_CUDA_ENTRY STV_DEFAULT"
triton_poi_fused__native_batch_norm_legit_no_training_relu_35:
.text.triton_poi_fused__native_batch_norm_legit_no_training_relu_35:
[----:B------:R-:W0:Y:S01]  /*0000*/  LDC R1, c[0x0][0x28] ;  /* 0x00000a00ff017b82 */ /* 0x000e220000000800 */
[----:B------:R-:W1:Y:S01]  /*0010*/  S2R R0, SR_TID.X ;  /* 0x0000000000007919 */ /* 0x000e620000002100 */
[----:B------:R-:W-:Y:S02]  /*0020*/  CS2R R8, SRZ ;  /* 0x0000000000087805 */ /* 0x000fe4000001ff00 */
[----:B------:R-:W-:Y:S01]  /*0030*/  CS2R R10, SRZ ;  /* 0x00000000000a7805 */ /* 0x000fe2000001ff00 */
[----:B------:R-:W-:Y:S01]  /*0040*/  ULDC.64 UR6, c[0x0][0x208] ;  /* 0x0000820000067ab9 */ /* 0x000fe20000000a00 */
[----:B------:R-:W2:Y:S01]  /*0050*/  S2R R14, SR_CTAID.Y ;  /* 0x00000000000e7919 */ /* 0x000ea20000002600 */
[----:B------:R-:W3:Y:S01]  /*0060*/  S2R R15, SR_CTAID.X ;  /* 0x00000000000f7919 */ /* 0x000ee20000002500 */
[----:B------:R-:W4:Y:S01]  /*0070*/  S2UR UR5, SR_CgaCtaId ;  /* 0x00000000000579c3 */ /* 0x000f220000008800 */
[----:B------:R-:W-:-:S07]  /*0080*/  UMOV UR4, 0x400 ;  /* 0x0000040000047882 */ /* 0x000fce0000000000 */
[----:B------:R-:W5:Y:S08]  /*0090*/  LDC.64 R24, c[0x0][0x218] ;  /* 0x00008600ff187b82 */ /* 0x000f700000000a00 */
[----:B------:R-:W4:Y:S01]  /*00a0*/  LDC.64 R22, c[0x0][0x228] ;  /* 0x00008a00ff167b82 */ /* 0x000f220000000a00 */
[----:B-1----:R-:W-:Y:S01]  /*00b0*/  IMAD.SHL.U32 R17, R0, 0x4, RZ ;  /* 0x0000000400117824 */ /* 0x002fe200078e00ff */
[----:B------:R-:W-:-:S02]  /*00c0*/  SHF.R.U32.HI R7, RZ, 0x6, R0 ;  /* 0x00000006ff077819 */ /* 0x000fc40000011600 */
[--C-:B--2---:R-:W-:Y:S02]  /*00d0*/  SHF.R.S32.HI R12, RZ, 0x17, R14.reuse ;  /* 0x00000017ff0c7819 */ /* 0x104fe4000001140e */
[----:B------:R-:W-:Y:S02]  /*00e0*/  LOP3.LUT R3, R17, 0xfc, RZ, 0xc0, !PT ;  /* 0x000000fc11037812 */ /* 0x000fe400078ec0ff */
[----:B------:R-:W-:Y:S01]  /*00f0*/  SGXT R12, R12, 0x1 ;  /* 0x000000010c0c781a */ /* 0x000fe20000000200 */
[----:B---3--:R-:W-:Y:S01]  /*0100*/  IMAD.SHL.U32 R16, R15, 0x4, RZ ;  /* 0x000000040f107824 */ /* 0x008fe200078e00ff */
[----:B------:R-:W-:Y:S02]  /*0110*/  PRMT R5, R3, 0x6540, R14 ;  /* 0x0000654003057816 */ /* 0x000fe4000000000e */
[----:B------:R-:W1:Y:S01]  /*0120*/  LDC.64 R2, c[0x0][0x210] ;  /* 0x00008400ff027b82 */ /* 0x000e620000000a00 */
[----:B------:R-:W-:Y:S02]  /*0130*/  SGXT.U32 R7, R7, 0x1 ;  /* 0x000000010707781a */ /* 0x000fe40000000000 */
[----:B------:R-:W-:-:S02]  /*0140*/  LEA.HI R4, R12, R5, RZ, 0x9 ;  /* 0x000000050c047211 */ /* 0x000fc400078f48ff */
[----:B------:R-:W-:-:S03]  /*0150*/  LOP3.LUT R7, R16, R7, RZ, 0xfc, !PT ;  /* 0x0000000710077212 */ /* 0x000fc600078efcff */
[C---:B------:R-:W-:Y:S01]  /*0160*/  IMAD.SHL.U32 R6, R4.reuse, 0x4, RZ ;  /* 0x0000000404067824 */ /* 0x040fe200078e00ff */
[----:B------:R-:W-:Y:S02]  /*0170*/  LOP3.LUT R4, R4, 0xfffffe00, RZ, 0xc0, !PT ;  /* 0xfffffe0004047812 */ /* 0x000fe400078ec0ff */
[----:B------:R-:W-:Y:S02]  /*0180*/  ISETP.GE.AND P0, PT, R7, 0x4, PT ;  /* 0x000000040700780c */ /* 0x000fe40003f06270 */
[----:B------:R-:W-:-:S04]  /*0190*/  LOP3.LUT R6, R6, 0xfffff800, RZ, 0xc0, !PT ;  /* 0xfffff80006067812 */ /* 0x000fc800078ec0ff */
[----:B------:R-:W-:Y:S02]  /*01a0*/  IADD3 R6, R6, R5, -R4 ;  /* 0x0000000506067210 */ /* 0x000fe40007ffe804 */
[C---:B------:R-:W-:Y:S02]  /*01b0*/  LOP3.LUT R4, R7.reuse, 0x2, RZ, 0xfc, !PT ;  /* 0x0000000207047812 */ /* 0x040fe400078efcff */
[----:B------:R-:W-:Y:S02]  /*01c0*/  LEA R19, R7, R6, 0x9 ;  /* 0x0000000607137211 */ /* 0x000fe400078e48ff */
[C---:B------:R-:W-:Y:S01]  /*01d0*/  ISETP.GE.AND P1, PT, R4.reuse, 0x4, PT ;  /* 0x000000040400780c */ /* 0x040fe20003f26270 */
[----:B------:R-:W-:Y:S02]  /*01e0*/  IMAD R21, R4, 0x200, R6 ;  /* 0x0000020004157824 */ /* 0x000fe400078e0206 */
[----:B-1----:R-:W-:Y:S01]  /*01f0*/  IMAD.WIDE R18, R19, 0x4, R2 ;  /* 0x0000000413127825 */ /* 0x002fe200078e0202 */
[----:B------:R-:W-:-:S02]  /*0200*/  CS2R R4, SRZ ;  /* 0x0000000000047805 */ /* 0x000fc4000001ff00 */
[----:B------:R-:W-:Y:S01]  /*0210*/  CS2R R6, SRZ ;  /* 0x0000000000067805 */ /* 0x000fe2000001ff00 */
[----:B------:R-:W-:Y:S01]  /*0220*/  IMAD.WIDE R20, R21, 0x4, R2 ;  /* 0x0000000415147825 */ /* 0x000fe200078e0202 */
[----:B------:R1:W2:Y:S01]  /*0230*/  @!P0 LDG.E.EL.128 R8, desc[UR6][R18.64] ;  /* 0x0000000612088981 */ /* 0x0002a2000c2e1d00 */
[----:B----4-:R-:W-:Y:S01]  /*0240*/  UPRMT UR4, UR5, 0x654, UR4 ;  /* 0x0000065405047896 */ /* 0x010fe20008000004 */
[----:B------:R-:W-:Y:S01]  /*0250*/  LOP3.LUT R17, R17, 0x1fc, RZ, 0xc0, !PT ;  /* 0x000001fc11117812 */ /* 0x000fe200078ec0ff */
[----:B------:R-:W-:Y:S01]  /*0260*/  IMAD.SHL.U32 R13, R0, 0x2, RZ ;  /* 0x00000002000d7824 */ /* 0x000fe200078e00ff */
[----:B------:R-:W3:Y:S01]  /*0270*/  LDC.64 R2, c[0x0][0x220] ;  /* 0x00008800ff027b82 */ /* 0x000ee20000000a00 */
[----:B------:R4:W5:Y:S03]  /*0280*/  @!P1 LDG.E.EL.128 R4, desc[UR6][R20.64] ;  /* 0x0000000614049981 */ /* 0x000966000c2e1d00 */
[----:B------:R-:W-:-:S02]  /*0290*/  LOP3.LUT R13, R13, 0xfe, RZ, 0xc0, !PT ;  /* 0x000000fe0d0d7812 */ /* 0x000fc400078ec0ff */
[----:B-1----:R-:W-:Y:S02]  /*02a0*/  SHF.R.U32.HI R18, RZ, 0x2, R0 ;  /* 0x00000002ff127819 */ /* 0x002fe40000011600 */
[C---:B------:R-:W-:Y:S02]  /*02b0*/  PRMT R19, R13.reuse, 0x6540, R14 ;  /* 0x000065400d137816 */ /* 0x040fe4000000000e */
[----:B------:R-:W-:Y:S02]  /*02c0*/  LOP3.LUT R18, R18, 0x10, RZ, 0xc0, !PT ;  /* 0x0000001012127812 */ /* 0x000fe400078ec0ff */
[----:B------:R-:W-:Y:S02]  /*02d0*/  LEA.HI R12, R12, R19, RZ, 0x9 ;  /* 0x000000130c0c7211 */ /* 0x000fe400078f48ff */
[----:B----4-:R-:W-:Y:S01]  /*02e0*/  LEA R20, R13, UR4, 0x2 ;  /* 0x000000040d147c11 */ /* 0x010fe2000f8e10ff */
[----:B------:R-:W-:Y:S01]  /*02f0*/  VIADD R18, R18, UR4 ;  /* 0x0000000412127c36 */ /* 0x000fe20008000000 */
[----:B------:R-:W-:-:S04]  /*0300*/  LOP3.LUT R12, R12, 0xfffffe00, RZ, 0xc0, !PT ;  /* 0xfffffe000c0c7812 */ /* 0x000fc800078ec0ff */
[----:B------:R-:W-:Y:S01]  /*0310*/  LEA R26, R17, R18, 0x2 ;  /* 0x00000012111a7211 */ /* 0x000fe200078e10ff */
[----:B------:R-:W-:-:S04]  /*0320*/  IMAD.IADD R21, R19, 0x1, -R12 ;  /* 0x0000000113157824 */ /* 0x000fc800078e0a0c */
[----:B---3--:R-:W-:-:S04]  /*0330*/  IMAD.WIDE R18, R21, 0x4, R2 ;  /* 0x0000000415127825 */ /* 0x008fc800078e0202 */
[C---:B0-----:R-:W-:Y:S01]  /*0340*/  IMAD.WIDE R22, R21.reuse, 0x4, R22 ;  /* 0x0000000415167825 */ /* 0x041fe200078e0216 */
[----:B--2---:R0:W-:Y:S01]  /*0350*/  STS.128 [R26], R8 ;  /* 0x000000081a007388 */ /* 0x0041e20000000c00 */
[----:B------:R-:W-:Y:S08]  /*0360*/  BAR.SYNC.DEFER_BLOCKING 0x0 ;  /* 0x0000000000007b1d */ /* 0x000ff00000010000 */
[----:B0-----:R-:W0:Y:S01]  /*0370*/  LDC.64 R10, c[0x0][0x230] ;  /* 0x00008c00ff0a7b82 */ /* 0x001e220000000a00 */
[----:B------:R-:W1:Y:S04]  /*0380*/  LDS.64 R2, [R20] ;  /* 0x0000000014027984 */ /* 0x000e680000000a00 */
[----:B------:R-:W-:Y:S03]  /*0390*/  LDS.64 R12, [R20+0x410] ;  /* 0x00041000140c7984 */ /* 0x000fe60000000a00 */
[----:B------:R-:W-:Y:S06]  /*03a0*/  BAR.SYNC.DEFER_BLOCKING 0x0 ;  /* 0x0000000000007b1d */ /* 0x000fec0000010000 */
[----:B-----5:R2:W-:Y:S02]  /*03b0*/  STS.128 [R26], R4 ;  /* 0x000000041a007388 */ /* 0x0205e40000000c00 */
[----:B------:R-:W-:Y:S06]  /*03c0*/  BAR.SYNC.DEFER_BLOCKING 0x0 ;  /* 0x0000000000007b1d */ /* 0x000fec0000010000 */
[----:B------:R-:W3:Y:S01]  /*03d0*/  LDG.E.EL.64 R18, desc[UR6][R18.64] ;  /* 0x0000000612127981 */ /* 0x000ee2000c2e1b00 */
[----:B------:R-:W-:-:S03]  /*03e0*/  IMAD.WIDE R8, R21, 0x4, R24 ;  /* 0x0000000415087825 */ /* 0x000fc600078e0218 */
[----:B------:R-:W4:Y:S01]  /*03f0*/  LDS.64 R6, [R20] ;  /* 0x0000000014067984 */ /* 0x000f220000000a00 */
[----:B0-----:R-:W-:-:S03]  /*0400*/  IMAD.WIDE R24, R21, 0x4, R10 ;  /* 0x0000000415187825 */ /* 0x001fc600078e020a */
[----:B------:R-:W1:Y:S04]  /*0410*/  LDG.E.EL.64 R8, desc[UR6][R8.64] ;  /* 0x0000000608087981 */ /* 0x000e68000c2e1b00 */
[----:B------:R0:W5:Y:S04]  /*0420*/  LDG.E.EL.64 R10, desc[UR6][R22.64] ;  /* 0x00000006160a7981 */ /* 0x000168000c2e1b00 */
[----:B--2---:R2:W5:Y:S01]  /*0430*/  LDG.E.EL.64 R4, desc[UR6][R24.64] ;  /* 0x0000000618047981 */ /* 0x004562000c2e1b00 */
[----:B0-----:R-:W-:Y:S01]  /*0440*/  IMAD.SHL.U32 R22, R0, 0x8, RZ ;  /* 0x0000000800167824 */ /* 0x001fe200078e00ff */
[----:B------:R-:W-:-:S04]  /*0450*/  HFMA2.MMA R23, -RZ, RZ, 1.625, 0 ;  /* 0x3e800000ff177435 */ /* 0x000fc800000001ff */
[----:B--2---:R-:W-:Y:S01]  /*0460*/  LOP3.LUT R25, R22, 0x3f8, RZ, 0xc0, !PT ;  /* 0x000003f816197812 */ /* 0x004fe200078ec0ff */
[----:B---3--:R-:W-:Y:S01]  /*0470*/  FADD R26, R19, 9.9999997473787516356e-06 ;  /* 0x3727c5ac131a7421 */ /* 0x008fe20000000000 */
[----:B------:R-:W-:Y:S02]  /*0480*/  FADD R21, R18, 9.9999997473787516356e-06 ;  /* 0x3727c5ac12157421 */ /* 0x000fe40000000000 */
[----:B------:R0:W2:Y:S01]  /*0490*/  LDS.64 R18, [R20+0x410] ;  /* 0x0004100014127984 */ /* 0x0000a20000000a00 */
[----:B------:R3:W0:Y:S01]  /*04a0*/  MUFU.SQRT R28, R26 ;  /* 0x0000001a001c7308 */ /* 0x0006220000002000 */
[--C-:B-1----:R-:W-:Y:S01]  /*04b0*/  FADD R3, R3, -R9.reuse ;  /* 0x8000000903037221 */ /* 0x102fe20000000000 */
[----:B----4-:R-:W-:Y:S01]  /*04c0*/  FADD R7, R7, -R9 ;  /* 0x8000000907077221 */ /* 0x010fe20000000000 */
[--C-:B------:R-:W-:Y:S01]  /*04d0*/  FADD R2, R2, -R8.reuse ;  /* 0x8000000802027221 */ /* 0x100fe20000000000 */
[----:B------:R-:W-:-:S04]  /*04e0*/  FADD R12, R12, -R8 ;  /* 0x800000080c0c7221 */ /* 0x000fc80000000000 */
[----:B------:R-:W1:Y:S01]  /*04f0*/  MUFU.SQRT R27, R21 ;  /* 0x00000015001b7308 */ /* 0x000e620000002000 */
[----:B---3--:R-:W-:Y:S01]  /*0500*/  IADD3 R26, R17, UR4, RZ ;  /* 0x00000004111a7c10 */ /* 0x008fe2000fffe0ff */
[----:B------:R-:W-:Y:S01]  /*0510*/  FADD R6, R6, -R8 ;  /* 0x8000000806067221 */ /* 0x000fe20000000000 */
[----:B------:R-:W-:Y:S01]  /*0520*/  FADD R13, R13, -R9 ;  /* 0x800000090d0d7221 */ /* 0x000fe20000000000 */
[----:B0-----:R-:W-:Y:S02]  /*0530*/  VIADD R20, R25, UR4 ;  /* 0x0000000419147c36 */ /* 0x001fe40008000000 */
[----:B------:R-:W-:Y:S01]  /*0540*/  IMAD R17, R17, 0x4, R26 ;  /* 0x0000000411117824 */ /* 0x000fe200078e021a */
[----:B------:R-:W-:Y:S01]  /*0550*/  BAR.SYNC.DEFER_BLOCKING 0x0 ;  /* 0x0000000000007b1d */ /* 0x000fe20000010000 */
[C---:B------:R-:W-:Y:S01]  /*0560*/  FSETP.GT.AND P1, PT, R28.reuse, 8.50705917302346158658e+37, PT ;  /* 0x7e8000001c00780b */ /* 0x040fe20003f24000 */
[----:B------:R-:W-:Y:S01]  /*0570*/  IMAD R20, R25, 0x4, R20 ;  /* 0x0000000419147824 */ /* 0x000fe200078e0214 */
[----:B------:R-:W-:-:S02]  /*0580*/  FSETP.GEU.AND P3, PT, R28, 1.175494350822287508e-38, PT ;  /* 0x008000001c00780b */ /* 0x000fc40003f6e000 */
[C---:B-1----:R-:W-:Y:S02]  /*0590*/  FSETP.GT.AND P0, PT, R27.reuse, 8.50705917302346158658e+37, PT ;  /* 0x7e8000001b00780b */ /* 0x042fe40003f04000 */
[----:B------:R-:W-:Y:S02]  /*05a0*/  FSETP.GEU.AND P2, PT, R27, 1.175494350822287508e-38, PT ;  /* 0x008000001b00780b */ /* 0x000fe40003f4e000 */
[----:B------:R-:W-:-:S05]  /*05b0*/  FSEL R24, R23, 1, P0 ;  /* 0x3f80000017187808 */ /* 0x000fca0000000000 */
[----:B------:R-:W-:Y:S01]  /*05c0*/  @P1 FMUL R28, R28, 0.25 ;  /* 0x3e8000001c1c1820 */ /* 0x000fe20000400000 */
[----:B------:R-:W-:-:S03]  /*05d0*/  FSEL R23, R23, 1, P1 ;  /* 0x3f80000017177808 */ /* 0x000fc60000800000 */
[----:B------:R-:W-:Y:S02]  /*05e0*/  @!P3 FMUL R28, R28, 16777216 ;  /* 0x4b8000001c1cb820 */ /* 0x000fe40000400000 */
[----:B------:R-:W-:Y:S01]  /*05f0*/  @!P3 FMUL R23, R23, 16777216 ;  /* 0x4b8000001717b820 */ /* 0x000fe20000400000 */
[----:B------:R-:W-:Y:S01]  /*0600*/  @P0 FMUL R27, R27, 0.25 ;  /* 0x3e8000001b1b0820 */ /* 0x000fe20000400000 */
[----:B------:R-:W0:Y:S01]  /*0610*/  MUFU.RCP R22, R28 ;  /* 0x0000001c00167308 */ /* 0x000e220000001000 */
[----:B------:R-:W-:Y:S01]  /*0620*/  @!P2 FMUL R24, R24, 16777216 ;  /* 0x4b8000001818a820 */ /* 0x000fe20000400000 */
[----:B--2---:R-:W-:Y:S01]  /*0630*/  FADD R19, R19, -R9 ;  /* 0x8000000913137221 */ /* 0x004fe20000000000 */
[----:B------:R-:W-:Y:S01]  /*0640*/  @!P2 FMUL R27, R27, 16777216 ;  /* 0x4b8000001b1ba820 */ /* 0x000fe20000400000 */
[----:B------:R-:W-:-:S04]  /*0650*/  FADD R18, R18, -R8 ;  /* 0x8000000812127221 */ /* 0x000fc80000000000 */
[----:B------:R-:W1:Y:S01]  /*0660*/  MUFU.RCP R21, R27 ;  /* 0x0000001b00157308 */ /* 0x000e620000001000 */
[----:B0-----:R-:W-:-:S04]  /*0670*/  FMUL R22, R22, R23 ;  /* 0x0000001716167220 */ /* 0x001fc80000400000 */
[C---:B------:R-:W-:Y:S01]  /*0680*/  FMUL R26, R22.reuse, R3 ;  /* 0x00000003161a7220 */ /* 0x040fe20000400000 */
[C---:B------:R-:W-:Y:S01]  /*0690*/  FMUL R8, R22.reuse, R13 ;  /* 0x0000000d16087220 */ /* 0x040fe20000400000 */
[----:B-1----:R-:W-:Y:S01]  /*06a0*/  FMUL R21, R21, R24 ;  /* 0x0000001815157220 */ /* 0x002fe20000400000 */
[C---:B------:R-:W-:Y:S01]  /*06b0*/  FMUL R24, R22.reuse, R7 ;  /* 0x0000000716187220 */ /* 0x040fe20000400000 */
[--C-:B-----5:R-:W-:Y:S01]  /*06c0*/  FFMA R26, R11, R26, R5.reuse ;  /* 0x0000001a0b1a7223 */ /* 0x120fe20000000005 */
[----:B------:R-:W-:Y:S01]  /*06d0*/  FMUL R22, R22, R19 ;  /* 0x0000001316167220 */ /* 0x000fe20000400000 */
[C---:B------:R-:W-:Y:S01]  /*06e0*/  FMUL R9, R21.reuse, R2 ;  /* 0x0000000215097220 */ /* 0x040fe20000400000 */
[C---:B------:R-:W-:Y:S01]  /*06f0*/  FMUL R7, R21.reuse, R12 ;  /* 0x0000000c15077220 */ /* 0x040fe20000400000 */
[C---:B------:R-:W-:Y:S01]  /*0700*/  FMUL R3, R21.reuse, R6 ;  /* 0x0000000615037220 */ /* 0x040fe20000400000 */
[----:B------:R-:W-:Y:S01]  /*0710*/  FMUL R21, R21, R18 ;  /* 0x0000001215157220 */ /* 0x000fe20000400000 */
[C-C-:B------:R-:W-:Y:S01]  /*0720*/  FFMA R9, R10.reuse, R9, R4.reuse ;  /* 0x000000090a097223 */ /* 0x140fe20000000004 */
[--C-:B------:R-:W-:Y:S01]  /*0730*/  FFMA R7, R10, R7, R4.reuse ;  /* 0x000000070a077223 */ /* 0x100fe20000000004 */
[----:B------:R-:W-:Y:S01]  /*0740*/  FSETP.GEU.AND P1, PT, R26, RZ, PT ;  /* 0x000000ff1a00720b */ /* 0x000fe20003f2e000 */
[C-C-:B------:R-:W-:Y:S01]  /*0750*/  FFMA R21, R10.reuse, R21, R4.reuse ;  /* 0x000000150a157223 */ /* 0x140fe20000000004 */
[----:B------:R-:W-:Y:S01]  /*0760*/  FFMA R3, R10, R3, R4 ;  /* 0x000000030a037223 */ /* 0x000fe20000000004 */
[--C-:B------:R-:W-:Y:S01]  /*0770*/  FFMA R8, R11, R8, R5.reuse ;  /* 0x000000080b087223 */ /* 0x100fe20000000005 */
[----:B------:R-:W-:Y:S01]  /*0780*/  FSETP.GEU.AND P2, PT, R9, RZ, PT ;  /* 0x000000ff0900720b */ /* 0x000fe20003f4e000 */
[--C-:B------:R-:W-:Y:S01]  /*0790*/  FFMA R24, R11, R24, R5.reuse ;  /* 0x000000180b187223 */ /* 0x100fe20000000005 */
[----:B------:R-:W-:Y:S01]  /*07a0*/  FSETP.GEU.AND P0, PT, R7, RZ, PT ;  /* 0x000000ff0700720b */ /* 0x000fe20003f0e000 */
[----:B------:R-:W-:Y:S01]  /*07b0*/  FFMA R22, R11, R22, R5 ;  /* 0x000000160b167223 */ /* 0x000fe20000000005 */
[----:B------:R-:W-:-:S02]  /*07c0*/  FSEL R13, R26, RZ, P1 ;  /* 0x000000ff1a0d7208 */ /* 0x000fc40000800000 */
[----:B------:R-:W-:Y:S02]  /*07d0*/  FSEL R9, R9, RZ, P2 ;  /* 0x000000ff09097208 */ /* 0x000fe40001000000 */
[----:B------:R-:W-:Y:S01]  /*07e0*/  FSEL R7, R7, RZ, P0 ;  /* 0x000000ff07077208 */ /* 0x000fe20000000000 */
[----:B------:R0:W-:Y:S01]  /*07f0*/  STS [R20+0x14], R13 ;  /* 0x0000140d14007388 */ /* 0x0001e20000000800 */
[----:B------:R-:W-:Y:S02]  /*0800*/  FSETP.GEU.AND P1, PT, R21, RZ, PT ;  /* 0x000000ff1500720b */ /* 0x000fe40003f2e000 */
[----:B------:R-:W-:Y:S01]  /*0810*/  FSETP.GEU.AND P4, PT, R8, RZ, PT ;  /* 0x000000ff0800720b */ /* 0x000fe20003f8e000 */
[----:B------:R1:W-:Y:S01]  /*0820*/  STS [R20], R9 ;  /* 0x0000000914007388 */ /* 0x0003e20000000800 */
[----:B------:R-:W-:Y:S02]  /*0830*/  FSETP.GEU.AND P3, PT, R3, RZ, PT ;  /* 0x000000ff0300720b */ /* 0x000fe40003f6e000 */
[----:B------:R-:W-:Y:S01]  /*0840*/  FSETP.GEU.AND P0, PT, R22, RZ, PT ;  /* 0x000000ff1600720b */ /* 0x000fe20003f0e000 */
[----:B------:R-:W-:Y:S01]  /*0850*/  STS [R20+0x4], R7 ;  /* 0x0000040714007388 */ /* 0x000fe20000000800 */
[----:B------:R-:W-:-:S02]  /*0860*/  FSETP.GEU.AND P2, PT, R24, RZ, PT ;  /* 0x000000ff1800720b */ /* 0x000fc40003f4e000 */
[----:B------:R-:W-:Y:S02]  /*0870*/  FSEL R23, R21, RZ, P1 ;  /* 0x000000ff15177208 */ /* 0x000fe40000800000 */
[----:B------:R-:W-:Y:S02]  /*0880*/  FSEL R11, R8, RZ, P4 ;  /* 0x000000ff080b7208 */ /* 0x000fe40002000000 */
[----:B------:R-:W-:Y:S01]  /*0890*/  FSEL R19, R3, RZ, P3 ;  /* 0x000000ff03137208 */ /* 0x000fe20001800000 */
[----:B------:R-:W-:Y:S01]  /*08a0*/  STS [R20+0xc], R23 ;  /* 0x00000c1714007388 */ /* 0x000fe20000000800 */
[----:B------:R-:W-:Y:S01]  /*08b0*/  FSEL R21, R24, RZ, P2 ;  /* 0x000000ff18157208 */ /* 0x000fe20001000000 */
[----:B------:R-:W2:Y:S01]  /*08c0*/  LDC.64 R2, c[0x0][0x238] ;  /* 0x00008e00ff027b82 */ /* 0x000ea20000000a00 */
[----:B0-----:R-:W-:Y:S01]  /*08d0*/  FSEL R13, R22, RZ, P0 ;  /* 0x000000ff160d7208 */ /* 0x001fe20000000000 */
[----:B------:R0:W-:Y:S01]  /*08e0*/  STS [R20+0x18], R11 ;  /* 0x0000180b14007388 */ /* 0x0001e20000000800 */
[----:B-1----:R-:W-:-:S02]  /*08f0*/  LOP3.LUT R9, R0, 0x7f, RZ, 0xc0, !PT ;  /* 0x0000007f00097812 */ /* 0x002fc400078ec0ff */
[----:B------:R-:W-:Y:S01]  /*0900*/  ISETP.GE.AND P0, PT, R16, 0x4, PT ;  /* 0x000000041000780c */ /* 0x000fe20003f06270 */
[----:B------:R-:W-:Y:S01]  /*0910*/  STS [R20+0x8], R19 ;  /* 0x0000081314007388 */ /* 0x000fe20000000800 */
[----:B------:R-:W-:-:S03]  /*0920*/  PRMT R14, R9, 0x6540, R14 ;  /* 0x00006540090e7816 */ /* 0x000fc6000000000e */
[----:B------:R-:W-:Y:S02]  /*0930*/  STS [R20+0x1c], R21 ;  /* 0x00001c1514007388 */ /* 0x000fe40000000800 */
[----:B------:R-:W-:Y:S02]  /*0940*/  IMAD.IADD R14, R14, 0x1, R15 ;  /* 0x000000010e0e7824 */ /* 0x000fe400078e020f */
[----:B------:R-:W-:Y:S03]  /*0950*/  STS [R20+0x20], R13 ;  /* 0x0000200d14007388 */ /* 0x000fe60000000800 */
[----:B0-----:R-:W-:Y:S01]  /*0960*/  SHF.L.U32 R11, R14, 0x2, RZ ;  /* 0x000000020e0b7819 */ /* 0x001fe200000006ff */
[----:B------:R-:W-:Y:S04]  /*0970*/  BAR.SYNC.DEFER_BLOCKING 0x0 ;  /* 0x0000000000007b1d */ /* 0x000fe80000010000 */
[----:B--2---:R-:W-:-:S02]  /*0980*/  IMAD.WIDE R8, R11, 0x4, R2 ;  /* 0x000000040b087825 */ /* 0x004fc400078e0202 */
[----:B------:R-:W-:Y:S04]  /*0990*/  LDS R4, [R17] ;  /* 0x0000000011047984 */ /* 0x000fe80000000800 */
[----:B------:R-:W-:Y:S04]  /*09a0*/  LDS R5, [R17+0x4] ;  /* 0x0000040011057984 */ /* 0x000fe80000000800 */
[----:B------:R-:W-:Y:S04]  /*09b0*/  LDS R6, [R17+0x8] ;  /* 0x0000080011067984 */ /* 0x000fe80000000800 */
[----:B------:R-:W0:Y:S04]  /*09c0*/  LDS R7, [R17+0xc] ;  /* 0x00000c0011077984 */ /* 0x000e280000000800 */
[----:B0-----:R0:W-:Y:S02]  /*09d0*/  @!P0 STG.E.128 desc[UR6][R8.64], R4 ;  /* 0x0000000408008986 */ /* 0x0011e4000c101d06 */
[----:B0-----:R-:W-:Y:S05]  /*09e0*/  @P0 EXIT ;  /* 0x000000000000094d */ /* 0x001fea0003800000 */
[----:B0-----:R-:W-:Y:S01]  /*09f0*/  LDS R4, [R17+0xa00] ;  /* 0x000a000011047984 */ /* 0x001fe20000000800 */
[----:B------:R-:W-:-:S03]  /*0a00*/  VIADD R11, R11, 0x200 ;  /* 0x000002000b0b7836 */ /* 0x000fc60000000000 */
[----:B------:R-:W-:Y:S01]  /*0a10*/  LDS R5, [R17+0xa04] ;  /* 0x000a040011057984 */ /* 0x000fe20000000800 */
[----:B------:R-:W-:-:S03]  /*0a20*/  IMAD.WIDE R2, R11, 0x4, R2 ;  /* 0x000000040b027825 */ /* 0x000fc600078e0202 */
[----:B------:R-:W-:Y:S04]  /*0a30*/  LDS R6, [R17+0xa08] ;  /* 0x000a080011067984 */ /* 0x000fe80000000800 */
[----:B------:R-:W0:Y:S04]  /*0a40*/  LDS R7, [R17+0xa0c] ;  /* 0x000a0c0011077984 */ /* 0x000e280000000800 */
[----:B0-----:R-:W-:Y:S01]  /*0a50*/  STG.E.128 desc[UR6][R2.64], R4 ;  /* 0x0000000402007986 */ /* 0x001fe2000c101d06 */
[----:B------:R-:W-:Y:S05]  /*0a60*/  EXIT ;  /* 0x000000000000794d */ /* 0x000fea0003800000 */
.L_x_0:
[----:B------:R-:W-:-:S00]  /*0a70*/  BRA `(.L_x_0) ;  /* 0xfffffffc00fc7947 */ /* 0x000fc0000383ffff */
[----:B------:R-:W-:-:S00]  /*0a80*/  NOP ;  /* 0x0000000000007918 */ /* 0x000fc00000000000 */
[----:B------:R-:W-:-:S00]  /*0a90*/  NOP ;  /* 0x0000000000007918 */ /* 0x000fc00000000000 */
[----:B------:R-:W-:-:S00]  /*0aa0*/  NOP ;  /* 0x0000000000007918 */ /* 0x000fc00000000000 */
[----:B------:R-:W-:-:S00]  /*0ab0*/  NOP ;  /* 0x0000000000007918 */ /* 0x000fc00000000000 */
[----:B------:R-:W-:-:S00]  /*0ac0*/  NOP ;  /* 0x0000000000007918 */ /* 0x000fc00000000000 */
[----:B------:R-:W-:-:S00]  /*0ad0*/  NOP ;  /* 0x0000000000007918 */ /* 0x000fc00000000000 */
[----:B------:R-:W-:-:S00]  /*0ae0*/  NOP ;  /* 0x0000000000007918 */ /* 0x000fc00000000000 */
[----:B------:R-:W-:-:S00]  /*0af0*/  NOP ;  /* 0x0000000000007918 */ /* 0x000fc00000000000 */
.L_x_1:


//--------------------- .nv.global.init           --------------------------
	.section	.nv.global.init,"aw",@progbits
.nv.global.init:
	.type		_$_str,@object
	.size		_$_str,(_$_str_$_2 - _$_str)
_$_str:
        /*0000*/ 	.byte	0x5f, 0x5f, 0x43, 0x55, 0x44, 0x41, 0x5f, 0x46, 0x54, 0x5a, 0x00
	.type		_$_str_$_2,@object
	.size		_$_str_$_2,(.L_1 - _$_str_$_2)
_$_str_$_2:
        /*000b*/ 	.byte	0x5f, 0x5f, 0x43, 0x55, 0x44, 0x41, 0x5f, 0x50, 0x52, 0x45, 0x43, 0x5f, 0x53, 0x51, 0x52, 0x54
        /*001b*/ 	.byte	0x00
.L_1:


//--------------------- .nv.shared.triton_poi_fused__native_batch_norm_legit_no_training_relu_35 --------------------------
	.section	.nv.shared.triton_poi_fused__native_batch_norm_legit_no_training_relu_35,"aw",@nobits
	.sectionflags	@""
	.align	16
	.zero		1024


//--------------------- .nv.constant0.triton_poi_fused__native_batch_norm_legit_no_training_relu_35 --------------------------
	.section	.nv.constant0.triton_poi_fused__native_batch_norm_legit_no_training_relu_35,"a",@progbits
	.sectionflags	@""
	.align	4
.nv.constant0.triton_poi_fused__native_batch_norm_legit_no_training_relu_35:
	.zero		584
